	.headerflags	@"EF_CUDA_TEXMODE_UNIFIED EF_CUDA_64BIT_ADDRESS EF_CUDA_ACCELERATORS EF_CUDA_SM90 EF_CUDA_VIRTUAL_SM(EF_CUDA_SM90)"
	.elftype	@"ET_EXEC"


//--------------------- .nv.info                  --------------------------
	.section	.nv.info,"",@"SHT_CUDA_INFO"
	.align	4


	//----- nvinfo : EIATTR_REGCOUNT
	.align		4
        /*0000*/ 	.byte	0x04, 0x2f
        /*0002*/ 	.short	(.L_1 - .L_0)
	.align		4
.L_0:
        /*0004*/ 	.word	index@(triton_poi_fused__softmax_1)
        /*0008*/ 	.word	0x00000018


	//----- nvinfo : EIATTR_MIN_STACK_SIZE
	.align		4
.L_1:
        /*000c*/ 	.byte	0x04, 0x12
        /*000e*/ 	.short	(.L_3 - .L_2)
	.align		4
.L_2:
        /*0010*/ 	.word	index@(triton_poi_fused__softmax_1)
        /*0014*/ 	.word	0x00000000


	//----- nvinfo : EIATTR_FRAME_SIZE
	.align		4
.L_3:
        /*0018*/ 	.byte	0x04, 0x11
        /*001a*/ 	.short	(.L_5 - .L_4)
	.align		4
.L_4:
        /*001c*/ 	.word	index@(triton_poi_fused__softmax_1)
        /*0020*/ 	.word	0x00000000


	//----- nvinfo : EIATTR_MIN_STACK_SIZE
	.align		4
.L_5:
        /*0024*/ 	.byte	0x04, 0x12
        /*0026*/ 	.short	(.L_7 - .L_6)
	.align		4
.L_6:
        /*0028*/ 	.word	index@(triton_poi_fused__softmax_1)
        /*002c*/ 	.word	0x00000000
.L_7:


//--------------------- .nv.info.triton_poi_fused__softmax_1 --------------------------
	.section	.nv.info.triton_poi_fused__softmax_1,"",@"SHT_CUDA_INFO"
	.sectionflags	@""
	.align	4


	//----- nvinfo : EIATTR_CUDA_API_VERSION
	.align		4
        /*0000*/ 	.byte	0x04, 0x37
        /*0002*/ 	.short	(.L_9 - .L_8)
.L_8:
        /*0004*/ 	.word	0x0000007c


	//----- nvinfo : EIATTR_KPARAM_INFO
	.align		4
.L_9:
        /*0008*/ 	.byte	0x04, 0x17
        /*000a*/ 	.short	(.L_11 - .L_10)
.L_10:
        /*000c*/ 	.word	0x00000000
        /*0010*/ 	.short	0x0002
        /*0012*/ 	.short	0x0010
        /*0014*/ 	.byte	0x00, 0xf0, 0x11, 0x00


	//----- nvinfo : EIATTR_KPARAM_INFO
	.align		4
.L_11:
        /*0018*/ 	.byte	0x04, 0x17
        /*001a*/ 	.short	(.L_13 - .L_12)
.L_12:
        /*001c*/ 	.word	0x00000000
        /*0020*/ 	.short	0x0001
        /*0022*/ 	.short	0x0008
        /*0024*/ 	.byte	0x00, 0xf4, 0x21, 0x00


	//----- nvinfo : EIATTR_KPARAM_INFO
	.align		4
.L_13:
        /*0028*/ 	.byte	0x04, 0x17
        /*002a*/ 	.short	(.L_15 - .L_14)
.L_14:
        /*002c*/ 	.word	0x00000000
        /*0030*/ 	.short	0x0000
        /*0032*/ 	.short	0x0000
        /*0034*/ 	.byte	0x00, 0xf4, 0x21, 0x00


	//----- nvinfo : EIATTR_SPARSE_MMA_MASK
	.align		4
.L_15:
        /*0038*/ 	.byte	0x03, 0x50
        /*003a*/ 	.short	0x0000


	//----- nvinfo : EIATTR_MAXREG_COUNT
	.align		4
        /*003c*/ 	.byte	0x03, 0x1b
        /*003e*/ 	.short	0x00ff


	//----- nvinfo : EIATTR_EXIT_INSTR_OFFSETS
	.align		4
        /*0040*/ 	.byte	0x04, 0x1c
        /*0042*/ 	.short	(.L_17 - .L_16)


	//   ....[0]....
.L_16:
        /*0044*/ 	.word	0x000004e0


	//   ....[1]....
        /*0048*/ 	.word	0x00000500


	//----- nvinfo : EIATTR_REQNTID
	.align		4
.L_17:
        /*004c*/ 	.byte	0x04, 0x10
        /*004e*/ 	.short	(.L_19 - .L_18)
.L_18:
        /*0050*/ 	.word	0x00000020
        /*0054*/ 	.word	0x00000001
        /*0058*/ 	.word	0x00000001


	//----- nvinfo : EIATTR_CBANK_PARAM_SIZE
	.align		4
.L_19:
        /*005c*/ 	.byte	0x03, 0x19
        /*005e*/ 	.short	0x0014


	//----- nvinfo : EIATTR_PARAM_CBANK
	.align		4
        /*0060*/ 	.byte	0x04, 0x0a
        /*0062*/ 	.short	(.L_21 - .L_20)
	.align		4
.L_20:
        /*0064*/ 	.word	index@(.nv.constant0.triton_poi_fused__softmax_1)
        /*0068*/ 	.short	0x0210
        /*006a*/ 	.short	0x0014


	//----- nvinfo : EIATTR_SW_WAR
	.align		4
.L_21:
        /*006c*/ 	.byte	0x04, 0x36
        /*006e*/ 	.short	(.L_23 - .L_22)
.L_22:
        /*0070*/ 	.word	0x00000008
.L_23:


//--------------------- .nv.callgraph             --------------------------
	.section	.nv.callgraph,"",@"SHT_CUDA_CALLGRAPH"
	.align	4
	.sectionentsize	8
	.align		4
        /*0000*/ 	.word	0x00000000
	.align		4
        /*0004*/ 	.word	0xffffffff
	.align		4
        /*0008*/ 	.word	0x00000000
	.align		4
        /*000c*/ 	.word	0xfffffffe
	.align		4
        /*0010*/ 	.word	0x00000000
	.align		4
        /*0014*/ 	.word	0xfffffffd
	.align		4
        /*0018*/ 	.word	0x00000000
	.align		4
        /*001c*/ 	.word	0xfffffffc


//--------------------- .text.triton_poi_fused__softmax_1 --------------------------
	.section	.text.triton_poi_fused__softmax_1,"ax",@progbits
	.align	128
        .global         triton_poi_fused__softmax_1
        .type           triton_poi_fused__softmax_1,@function
        .size           triton_poi_fused__softmax_1,(.L_x_1 - triton_poi_fused__softmax_1)
        .other          triton_poi_fused__softmax_1,@"STO_CUDA_ENTRY STV_DEFAULT"
triton_poi_fused__softmax_1:
.text.triton_poi_fused__softmax_1:
[----:B------:R-:W0:Y:S02]  /*0000*/  LDC R1, c[0x0][0x28] ;  /* 0x00000a00ff017b82 */ /* 0x000e240000000800 */
[----:B------:R-:W1:Y:S01]  /*0010*/  S2R R0, SR_TID.X ;  /* 0x0000000000007919 */ /* 0x000e620000002100 */
[----:B------:R-:W2:Y:S01]  /*0020*/  LDC.64 R10, c[0x0][0x210] ;  /* 0x00008400ff0a7b82 */ /* 0x000ea20000000a00 */
[----:B------:R-:W-:Y:S01]  /*0030*/  CS2R R20, SRZ ;  /* 0x0000000000147805 */ /* 0x000fe2000001ff00 */
[----:B------:R-:W-:Y:S01]  /*0040*/  ULDC.64 UR4, c[0x0][0x208] ;  /* 0x0000820000047ab9 */ /* 0x000fe20000000a00 */
[----:B------:R-:W3:Y:S01]  /*0050*/  S2R R13, SR_CTAID.X ;  /* 0x00000000000d7919 */ /* 0x000ee20000002500 */
[----:B-1----:R-:W-:Y:S01]  /*0060*/  IMAD.SHL.U32 R0, R0, 0x2, RZ ;  /* 0x0000000200007824 */ /* 0x002fe200078e00ff */
[----:B---3--:R-:W-:-:S04]  /*0070*/  SHF.R.S32.HI R2, RZ, 0x19, R13 ;  /* 0x00000019ff027819 */ /* 0x008fc8000001140d */
[----:B------:R-:W-:Y:S02]  /*0080*/  LOP3.LUT R0, R0, 0x3e, RZ, 0xc0, !PT ;  /* 0x0000003e00007812 */ /* 0x000fe400078ec0ff */
[----:B------:R-:W-:-:S03]  /*0090*/  SGXT R2, R2, 0x1 ;  /* 0x000000010202781a */ /* 0x000fc60000000200 */
[----:B------:R-:W-:-:S05]  /*00a0*/  IMAD R13, R13, 0x40, R0 ;  /* 0x000000400d0d7824 */ /* 0x000fca00078e0200 */
[-C--:B------:R-:W-:Y:S02]  /*00b0*/  LEA.HI R2, R2, R13.reuse, RZ, 0x2 ;  /* 0x0000000d02027211 */ /* 0x080fe400078f10ff */
[----:B------:R-:W-:Y:S02]  /*00c0*/  SHF.R.S32.HI R0, RZ, 0x1f, R13 ;  /* 0x0000001fff007819 */ /* 0x000fe4000001140d */
[----:B------:R-:W-:Y:S02]  /*00d0*/  SHF.R.S32.HI R3, RZ, 0x2, R2 ;  /* 0x00000002ff037819 */ /* 0x000fe40000011402 */
[----:B------:R-:W-:Y:S02]  /*00e0*/  LEA.HI R0, R0, R13, RZ, 0x4 ;  /* 0x0000000d00007211 */ /* 0x000fe400078f20ff */
[----:B------:R-:W-:Y:S02]  /*00f0*/  LEA.HI R4, R3, R3, RZ, 0x2 ;  /* 0x0000000303047211 */ /* 0x000fe400078f10ff */
[----:B------:R-:W-:-:S02]  /*0100*/  SHF.R.U32.HI R2, RZ, 0x4, R0 ;  /* 0x00000004ff027819 */ /* 0x000fc40000011600 */
[----:B------:R-:W-:Y:S02]  /*0110*/  LOP3.LUT R4, R4, 0x3ffffffc, RZ, 0xc0, !PT ;  /* 0x3ffffffc04047812 */ /* 0x000fe400078ec0ff */
[----:B------:R-:W-:Y:S01]  /*0120*/  ISETP.GE.AND P0, PT, R13, 0x40, PT ;  /* 0x000000400d00780c */ /* 0x000fe20003f06270 */
[----:B------:R-:W-:Y:S02]  /*0130*/  IMAD R15, R2, 0x90, RZ ;  /* 0x00000090020f7824 */ /* 0x000fe400078e02ff */
[----:B------:R-:W-:-:S04]  /*0140*/  IMAD.IADD R4, R3, 0x1, -R4 ;  /* 0x0000000103047824 */ /* 0x000fc800078e0a04 */
[----:B------:R-:W-:-:S04]  /*0150*/  IMAD R9, R4, 0x4, R15 ;  /* 0x0000000404097824 */ /* 0x000fc800078e020f */
[----:B--2---:R-:W-:-:S04]  /*0160*/  IMAD.WIDE R2, R9, 0x4, R10 ;  /* 0x0000000409027825 */ /* 0x004fc800078e020a */
[----:B------:R-:W-:Y:S01]  /*0170*/  VIADD R5, R9, 0x1 ;  /* 0x0000000109057836 */ /* 0x000fe20000000000 */
[----:B------:R-:W2:Y:S01]  /*0180*/  @!P0 LDG.E.EL R21, desc[UR4][R2.64] ;  /* 0x0000000402158981 */ /* 0x000ea2000c2e1900 */
[----:B------:R-:W-:-:S03]  /*0190*/  IMAD.MOV.U32 R12, RZ, RZ, RZ ;  /* 0x000000ffff0c7224 */ /* 0x000fc600078e00ff */
[----:B------:R1:W3:Y:S01]  /*01a0*/  @!P0 LDG.E.EL R20, desc[UR4][R2.64] ;  /* 0x0000000402148981 */ /* 0x0002e2000c2e1900 */
[----:B------:R-:W-:Y:S02]  /*01b0*/  IMAD.MOV.U32 R14, RZ, RZ, RZ ;  /* 0x000000ffff0e7224 */ /* 0x000fe400078e00ff */
[----:B------:R-:W-:Y:S01]  /*01c0*/  IMAD.WIDE R4, R5, 0x4, R10 ;  /* 0x0000000405047825 */ /* 0x000fe200078e020a */
[----:B------:R-:W-:-:S03]  /*01d0*/  CS2R R16, SRZ ;  /* 0x0000000000107805 */ /* 0x000fc6000001ff00 */
[----:B------:R-:W-:Y:S01]  /*01e0*/  VIADD R7, R9, 0x2 ;  /* 0x0000000209077836 */ /* 0x000fe20000000000 */
[----:B------:R-:W4:Y:S04]  /*01f0*/  @!P0 LDG.E.EL R12, desc[UR4][R4.64] ;  /* 0x00000004040c8981 */ /* 0x000f28000c2e1900 */
[----:B------:R5:W4:Y:S01]  /*0200*/  @!P0 LDG.E.EL R14, desc[UR4][R4.64] ;  /* 0x00000004040e8981 */ /* 0x000b22000c2e1900 */
[----:B------:R-:W-:-:S05]  /*0210*/  IMAD.WIDE R6, R7, 0x4, R10 ;  /* 0x0000000407067825 */ /* 0x000fca00078e020a */
[----:B------:R-:W4:Y:S04]  /*0220*/  @!P0 LDG.E.EL R16, desc[UR4][R6.64] ;  /* 0x0000000406108981 */ /* 0x000f28000c2e1900 */
[----:B------:R-:W4:Y:S01]  /*0230*/  @!P0 LDG.E.EL R17, desc[UR4][R6.64] ;  /* 0x0000000406118981 */ /* 0x000f22000c2e1900 */
[----:B------:R-:W-:Y:S01]  /*0240*/  VIADD R9, R9, 0x3 ;  /* 0x0000000309097836 */ /* 0x000fe20000000000 */
[----:B------:R-:W-:-:S03]  /*0250*/  CS2R R18, SRZ ;  /* 0x0000000000127805 */ /* 0x000fc6000001ff00 */
[----:B------:R-:W-:Y:S01]  /*0260*/  IMAD.WIDE R8, R9, 0x4, R10 ;  /* 0x0000000409087825 */ /* 0x000fe200078e020a */
[----:B------:R-:W-:-:S04]  /*0270*/  LOP3.LUT R0, R0, 0xfffffff0, RZ, 0xc0, !PT ;  /* 0xfffffff000007812 */ /* 0x000fc800078ec0ff */
[----:B------:R-:W4:Y:S04]  /*0280*/  @!P0 LDG.E.EL R18, desc[UR4][R8.64] ;  /* 0x0000000408128981 */ /* 0x000f28000c2e1900 */
[----:B------:R-:W4:Y:S01]  /*0290*/  @!P0 LDG.E.EL R19, desc[UR4][R8.64] ;  /* 0x0000000408138981 */ /* 0x000f22000c2e1900 */
[----:B-1----:R-:W-:Y:S02]  /*02a0*/  IADD3 R3, R15, R13, -R0 ;  /* 0x0000000d0f037210 */ /* 0x002fe40007ffe800 */
[----:B-----5:R-:W-:-:S03]  /*02b0*/  CS2R R4, SRZ ;  /* 0x0000000000047805 */ /* 0x020fc6000001ff00 */
[----:B------:R-:W-:-:S05]  /*02c0*/  IMAD.WIDE R2, R3, 0x4, R10 ;  /* 0x0000000403027825 */ /* 0x000fca00078e020a */
[----:B------:R1:W5:Y:S02]  /*02d0*/  @!P0 LDG.E.64 R4, desc[UR4][R2.64] ;  /* 0x0000000402048981 */ /* 0x000364000c1e1b00 */
[----:B-1----:R-:W1:Y:S02]  /*02e0*/  LDC.64 R2, c[0x0][0x218] ;  /* 0x00008600ff027b82 */ /* 0x002e640000000a00 */
[----:B-1----:R-:W-:Y:S01]  /*02f0*/  IMAD.WIDE R2, R13, 0x4, R2 ;  /* 0x000000040d027825 */ /* 0x002fe200078e0202 */
[C---:B--2---:R-:W-:Y:S02]  /*0300*/  FSETP.NAN.AND P3, PT, R21.reuse, R21, PT ;  /* 0x000000151500720b */ /* 0x044fe40003f68000 */
[C---:B---3--:R-:W-:Y:S02]  /*0310*/  FSETP.NAN.AND P4, PT, R20.reuse, R20, PT ;  /* 0x000000141400720b */ /* 0x048fe40003f88000 */
[----:B----4-:R-:W-:Y:S02]  /*0320*/  FSETP.GT.AND P1, PT, R21, R12, PT ;  /* 0x0000000c1500720b */ /* 0x010fe40003f24000 */
[----:B------:R-:W-:-:S07]  /*0330*/  FSETP.GT.AND P2, PT, R20, R14, PT ;  /* 0x0000000e1400720b */ /* 0x000fce0003f44000 */
[----:B------:R-:W-:Y:S02]  /*0340*/  @!P3 FSEL R21, R21, R12, P1 ;  /* 0x0000000c1515b208 */ /* 0x000fe40000800000 */
[----:B------:R-:W-:Y:S02]  /*0350*/  @!P4 FSEL R20, R20, R14, P2 ;  /* 0x0000000e1414c208 */ /* 0x000fe40001000000 */
[C---:B------:R-:W-:Y:S02]  /*0360*/  FSETP.GT.AND P1, PT, R21.reuse, R16, PT ;  /* 0x000000101500720b */ /* 0x040fe40003f24000 */
[----:B------:R-:W-:Y:S02]  /*0370*/  FSETP.NAN.AND P3, PT, R21, R21, PT ;  /* 0x000000151500720b */ /* 0x000fe40003f68000 */
[C---:B------:R-:W-:Y:S02]  /*0380*/  FSETP.GT.AND P2, PT, R20.reuse, R17, PT ;  /* 0x000000111400720b */ /* 0x040fe40003f44000 */
[----:B------:R-:W-:-:S07]  /*0390*/  FSETP.NAN.AND P4, PT, R20, R20, PT ;  /* 0x000000141400720b */ /* 0x000fce0003f88000 */
[----:B------:R-:W-:-:S04]  /*03a0*/  @!P1 FSEL R21, R21, R16, P3 ;  /* 0x0000001015159208 */ /* 0x000fc80001800000 */
[----:B------:R-:W-:Y:S02]  /*03b0*/  @!P2 FSEL R20, R20, R17, P4 ;  /* 0x000000111414a208 */ /* 0x000fe40002000000 */
[C---:B------:R-:W-:Y:S02]  /*03c0*/  FSETP.GT.AND P1, PT, R21.reuse, R18, PT ;  /* 0x000000121500720b */ /* 0x040fe40003f24000 */
[C---:B------:R-:W-:Y:S02]  /*03d0*/  FSETP.GT.AND P2, PT, R20.reuse, R19, PT ;  /* 0x000000131400720b */ /* 0x040fe40003f44000 */
[----:B------:R-:W-:Y:S02]  /*03e0*/  FSETP.NAN.AND P3, PT, R21, R21, PT ;  /* 0x000000151500720b */ /* 0x000fe40003f68000 */
[----:B------:R-:W-:-:S07]  /*03f0*/  FSETP.NAN.AND P4, PT, R20, R20, PT ;  /* 0x000000141400720b */ /* 0x000fce0003f88000 */
[----:B------:R-:W-:Y:S02]  /*0400*/  @!P1 FSEL R21, R21, R18, P3 ;  /* 0x0000001215159208 */ /* 0x000fe40001800000 */
[----:B------:R-:W-:-:S03]  /*0410*/  @!P2 FSEL R20, R20, R19, P4 ;  /* 0x000000131414a208 */ /* 0x000fc60002000000 */
[----:B-----5:R-:W-:Y:S02]  /*0420*/  FADD R4, -R21, R4 ;  /* 0x0000000415047221 */ /* 0x020fe40000000100 */
[----:B------:R-:W-:Y:S02]  /*0430*/  FADD R5, -R20, R5 ;  /* 0x0000000514057221 */ /* 0x000fe40000000100 */
[----:B------:R-:W-:Y:S02]  /*0440*/  FMUL R4, R4, 1.4426950216293334961 ;  /* 0x3fb8aa3b04047820 */ /* 0x000fe40000400000 */
[----:B------:R-:W-:-:S03]  /*0450*/  FMUL R5, R5, 1.4426950216293334961 ;  /* 0x3fb8aa3b05057820 */ /* 0x000fc60000400000 */
[----:B------:R-:W-:Y:S02]  /*0460*/  FSETP.GEU.AND P1, PT, R4, -126, PT ;  /* 0xc2fc00000400780b */ /* 0x000fe40003f2e000 */
[----:B------:R-:W-:-:S11]  /*0470*/  FSETP.GEU.AND P2, PT, R5, -126, PT ;  /* 0xc2fc00000500780b */ /* 0x000fd60003f4e000 */
[----:B------:R-:W-:Y:S02]  /*0480*/  @!P1 FMUL R4, R4, 0.5 ;  /* 0x3f00000004049820 */ /* 0x000fe40000400000 */
[----:B------:R-:W-:Y:S02]  /*0490*/  @!P2 FMUL R5, R5, 0.5 ;  /* 0x3f0000000505a820 */ /* 0x000fe40000400000 */
[----:B------:R-:W1:Y:S08]  /*04a0*/  MUFU.EX2 R6, R4 ;  /* 0x0000000400067308 */ /* 0x000e700000000800 */
[----:B------:R-:W2:Y:S01]  /*04b0*/  MUFU.EX2 R7, R5 ;  /* 0x0000000500077308 */ /* 0x000ea20000000800 */
[----:B-1----:R-:W-:Y:S01]  /*04c0*/  @!P1 FMUL R6, R6, R6 ;  /* 0x0000000606069220 */ /* 0x002fe20000400000 */
[----:B--2---:R-:W-:Y:S01]  /*04d0*/  @!P2 FMUL R7, R7, R7 ;  /* 0x000000070707a220 */ /* 0x004fe20000400000 */
[----:B------:R-:W-:Y:S06]  /*04e0*/  @P0 EXIT ;  /* 0x000000000000094d */ /* 0x000fec0003800000 */
[----:B------:R-:W-:Y:S01]  /*04f0*/  STG.E.64 desc[UR4][R2.64], R6 ;  /* 0x0000000602007986 */ /* 0x000fe2000c101b04 */
[----:B------:R-:W-:Y:S05]  /*0500*/  EXIT ;  /* 0x000000000000794d */ /* 0x000fea0003800000 */
.L_x_0:
[----:B------:R-:W-:-:S00]  /*0510*/  BRA `(.L_x_0) ;  /* 0xfffffffc00fc7947 */ /* 0x000fc0000383ffff */
[----:B------:R-:W-:-:S00]  /*0520*/  NOP ;  /* 0x0000000000007918 */ /* 0x000fc00000000000 */
        /* <DEDUP_REMOVED lines=13> */
.L_x_1:


//--------------------- .nv.constant0.triton_poi_fused__softmax_1 --------------------------
	.section	.nv.constant0.triton_poi_fused__softmax_1,"a",@progbits
	.sectionflags	@""
	.align	4
.nv.constant0.triton_poi_fused__softmax_1:
	.zero		548
